//
// Generated by NVIDIA NVVM Compiler
//
// Compiler Build ID: CL-36424714
// Cuda compilation tools, release 13.0, V13.0.88
// Based on NVVM 20.0.0
//

.version 9.0
.target sm_100
.address_size 64

	// .globl	_Z10matrixMultPiS_S_

.visible .entry _Z10matrixMultPiS_S_(
	.param .u64 .ptr .align 1 _Z10matrixMultPiS_S__param_0,
	.param .u64 .ptr .align 1 _Z10matrixMultPiS_S__param_1,
	.param .u64 .ptr .align 1 _Z10matrixMultPiS_S__param_2
)
{
	.reg .b32 	%r<19>;
	.reg .b64 	%rd<15>;

	ld.param.u64 	%rd1, [_Z10matrixMultPiS_S__param_0];
	ld.param.u64 	%rd2, [_Z10matrixMultPiS_S__param_1];
	ld.param.u64 	%rd3, [_Z10matrixMultPiS_S__param_2];
	cvta.to.global.u64 	%rd4, %rd3;
	mov.u32 	%r1, %ctaid.y;
	mov.u32 	%r2, %ntid.y;
	mov.u32 	%r3, %tid.y;
	mad.lo.s32 	%r4, %r1, %r2, %r3;
	mov.u32 	%r5, %ctaid.x;
	mov.u32 	%r6, %ntid.x;
	mov.u32 	%r7, %tid.x;
	mad.lo.s32 	%r8, %r5, %r6, %r7;
	shl.b32 	%r9, %r4, 1;
	add.s32 	%r10, %r9, %r8;
	mul.wide.u32 	%rd5, %r10, 4;
	add.s64 	%rd6, %rd4, %rd5;
	mov.b32 	%r11, 0;
	st.global.u32 	[%rd6], %r11;
	cvta.to.global.u64 	%rd7, %rd1;
	cvta.to.global.u64 	%rd8, %rd2;
	mul.wide.u32 	%rd9, %r9, 4;
	add.s64 	%rd10, %rd7, %rd9;
	ld.global.u32 	%r12, [%rd10];
	mul.wide.u32 	%rd11, %r8, 4;
	add.s64 	%rd12, %rd8, %rd11;
	ld.global.u32 	%r13, [%rd12];
	mul.lo.s32 	%r14, %r13, %r12;
	st.global.u32 	[%rd6], %r14;
	ld.global.u32 	%r15, [%rd10+4];
	add.s32 	%r16, %r8, 2;
	mul.wide.u32 	%rd13, %r16, 4;
	add.s64 	%rd14, %rd8, %rd13;
	ld.global.u32 	%r17, [%rd14];
	mad.lo.s32 	%r18, %r17, %r15, %r14;
	st.global.u32 	[%rd6], %r18;
	ret;

}


// ===== COMPILED SASS (sm_100) =====

	.target	sm_100

	.elftype	@"ET_EXEC"


//--------------------- .note.nv.tkinfo           --------------------------
	.section	.note.nv.tkinfo,"",@"SHT_NOTE"
	.sectionflags	@"SHF_NOTE_NV_TKINFO"
	.tkinfo
        /*0018*/ 	.word	0x00000002
        /*0030*/ 	.string	""
        /*0030*/ 	.string	"ptxas"
        /*0030*/ 	.string	"Cuda compilation tools, release 13.0, V13.0.88"
        /*0030*/ 	.string	"Build cuda_13.0.r13.0/compiler.36424714_0"
        /*0030*/ 	.string	"-arch sm_100 -m 64 "



//--------------------- .note.nv.cuinfo           --------------------------
	.section	.note.nv.cuinfo,"",@"SHT_NOTE"
	.sectionflags	@"SHF_NOTE_NV_CUINFO"
        /*0018*/ 	.short	0x0002
        /*001a*/ 	.short	0x0064
        /*001c*/ 	.short	0x0082
	.zero		2


//--------------------- .nv.info                  --------------------------
	.section	.nv.info,"",@"SHT_CUDA_INFO"
	.align	4


	//----- nvinfo : EIATTR_REGCOUNT
	.align		4
        /*0000*/ 	.byte	0x04, 0x2f
        /*0002*/ 	.short	(.L_1 - .L_0)
	.align		4
.L_0:
        /*0004*/ 	.word	index@(_Z10matrixMultPiS_S_)
        /*0008*/ 	.word	0x00000010


	//----- nvinfo : EIATTR_FRAME_SIZE
	.align		4
.L_1:
        /*000c*/ 	.byte	0x04, 0x11
        /*000e*/ 	.short	(.L_3 - .L_2)
	.align		4
.L_2:
        /*0010*/ 	.word	index@(_Z10matrixMultPiS_S_)
        /*0014*/ 	.word	0x00000000


	//----- nvinfo : EIATTR_MIN_STACK_SIZE
	.align		4
.L_3:
        /*0018*/ 	.byte	0x04, 0x12
        /*001a*/ 	.short	(.L_5 - .L_4)
	.align		4
.L_4:
        /*001c*/ 	.word	index@(_Z10matrixMultPiS_S_)
        /*0020*/ 	.word	0x00000000
.L_5:


//--------------------- .nv.compat                --------------------------
	.section	.nv.compat,"",@"SHT_CUDA_COMPAT_INFO"
	.align	4
        /*0000*/ 	.byte	0x02, 0x09, 0x00, 0x00, 0x02, 0x02, 0x01, 0x00, 0x02, 0x05, 0x05, 0x00, 0x03, 0x07, 0x01, 0x01
        /*0010*/ 	.byte	0x02, 0x03, 0x00, 0x00, 0x02, 0x06, 0x01, 0x00, 0x04, 0x0b, 0x08, 0x00, 0x09, 0x00, 0x00, 0x00
        /*0020*/ 	.byte	0x00, 0x00, 0x00, 0x00


//--------------------- .nv.info._Z10matrixMultPiS_S_ --------------------------
	.section	.nv.info._Z10matrixMultPiS_S_,"",@"SHT_CUDA_INFO"
	.sectionflags	@""
	.align	4


	//----- nvinfo : EIATTR_CUDA_API_VERSION
	.align		4
        /*0000*/ 	.byte	0x04, 0x37
        /*0002*/ 	.short	(.L_7 - .L_6)
.L_6:
        /*0004*/ 	.word	0x00000082


	//----- nvinfo : EIATTR_KPARAM_INFO
	.align		4
.L_7:
        /*0008*/ 	.byte	0x04, 0x17
        /*000a*/ 	.short	(.L_9 - .L_8)
.L_8:
        /*000c*/ 	.word	0x00000000
        /*0010*/ 	.short	0x0002
        /*0012*/ 	.short	0x0010
        /*0014*/ 	.byte	0x00, 0xf5, 0x21, 0x00


	//----- nvinfo : EIATTR_KPARAM_INFO
	.align		4
.L_9:
        /*0018*/ 	.byte	0x04, 0x17
        /*001a*/ 	.short	(.L_11 - .L_10)
.L_10:
        /*001c*/ 	.word	0x00000000
        /*0020*/ 	.short	0x0001
        /*0022*/ 	.short	0x0008
        /*0024*/ 	.byte	0x00, 0xf5, 0x21, 0x00


	//----- nvinfo : EIATTR_KPARAM_INFO
	.align		4
.L_11:
        /*0028*/ 	.byte	0x04, 0x17
        /*002a*/ 	.short	(.L_13 - .L_12)
.L_12:
        /*002c*/ 	.word	0x00000000
        /*0030*/ 	.short	0x0000
        /*0032*/ 	.short	0x0000
        /*0034*/ 	.byte	0x00, 0xf5, 0x21, 0x00


	//----- nvinfo : EIATTR_SPARSE_MMA_MASK
	.align		4
.L_13:
        /*0038*/ 	.byte	0x03, 0x50
        /*003a*/ 	.short	0x0000


	//----- nvinfo : EIATTR_MAXREG_COUNT
	.align		4
        /*003c*/ 	.byte	0x03, 0x1b
        /*003e*/ 	.short	0x00ff


	//----- nvinfo : EIATTR_MERCURY_ISA_VERSION
	.align		4
        /*0040*/ 	.byte	0x03, 0x5f
        /*0042*/ 	.short	0x0101


	//----- nvinfo : EIATTR_VRC_CTA_INIT_COUNT
	.align		4
        /*0044*/ 	.byte	0x02, 0x4a
	.zero		1
	.zero		1


	//----- nvinfo : EIATTR_EXIT_INSTR_OFFSETS
	.align		4
        /*0048*/ 	.byte	0x04, 0x1c
        /*004a*/ 	.short	(.L_15 - .L_14)


	//   ....[0]....
.L_14:
        /*004c*/ 	.word	0x000001d0


	//----- nvinfo : EIATTR_CBANK_PARAM_SIZE
	.align		4
.L_15:
        /*0050*/ 	.byte	0x03, 0x19
        /*0052*/ 	.short	0x0018


	//----- nvinfo : EIATTR_PARAM_CBANK
	.align		4
        /*0054*/ 	.byte	0x04, 0x0a
        /*0056*/ 	.short	(.L_17 - .L_16)
	.align		4
.L_16:
        /*0058*/ 	.word	index@(.nv.constant0._Z10matrixMultPiS_S_)
        /*005c*/ 	.short	0x0380
        /*005e*/ 	.short	0x0018


	//----- nvinfo : EIATTR_SW_WAR
	.align		4
.L_17:
        /*0060*/ 	.byte	0x04, 0x36
        /*0062*/ 	.short	(.L_19 - .L_18)
.L_18:
        /*0064*/ 	.word	0x00000008
.L_19:


//--------------------- .nv.callgraph             --------------------------
	.section	.nv.callgraph,"",@"SHT_CUDA_CALLGRAPH"
	.align	4
	.sectionentsize	8
	.align		4
        /*0000*/ 	.word	0x00000000
	.align		4
        /*0004*/ 	.word	0xffffffff
	.align		4
        /*0008*/ 	.word	0x00000000
	.align		4
        /*000c*/ 	.word	0xfffffffe
	.align		4
        /*0010*/ 	.word	0x00000000
	.align		4
        /*0014*/ 	.word	0xfffffffd
	.align		4
        /*0018*/ 	.word	0x00000000
	.align		4
        /*001c*/ 	.word	0xfffffffc


//--------------------- .text._Z10matrixMultPiS_S_ --------------------------
	.section	.text._Z10matrixMultPiS_S_,"ax",@progbits
	.align	128
        .global         _Z10matrixMultPiS_S_
        .type           _Z10matrixMultPiS_S_,@function
        .size           _Z10matrixMultPiS_S_,(.L_x_1 - _Z10matrixMultPiS_S_)
        .other          _Z10matrixMultPiS_S_,@"STO_CUDA_ENTRY STV_DEFAULT"
_Z10matrixMultPiS_S_:
.text._Z10matrixMultPiS_S_:
[----:B------:R-:W-:Y:S01]  /*0000*/  LDC R1, c[0x0][0x37c] ;  /* 0x0000df00ff017b82 */ /* 0x000fe20000000800 */
[----:B------:R-:W0:Y:S07]  /*0010*/  S2R R9, SR_TID.Y ;  /* 0x0000000000097919 */ /* 0x000e2e0000002200 */
[----:B------:R-:W0:Y:S01]  /*0020*/  S2UR UR4, SR_CTAID.Y ;  /* 0x00000000000479c3 */ /* 0x000e220000002600 */
[----:B------:R-:W1:Y:S07]  /*0030*/  S2R R8, SR_TID.X ;  /* 0x0000000000087919 */ /* 0x000e6e0000002100 */
[----:B------:R-:W0:Y:S08]  /*0040*/  LDC R0, c[0x0][0x364] ;  /* 0x0000d900ff007b82 */ /* 0x000e300000000800 */
[----:B------:R-:W1:Y:S08]  /*0050*/  S2UR UR6, SR_CTAID.X ;  /* 0x00000000000679c3 */ /* 0x000e700000002500 */
[----:B------:R-:W1:Y:S08]  /*0060*/  LDC R11, c[0x0][0x360] ;  /* 0x0000d800ff0b7b82 */ /* 0x000e700000000800 */
[----:B------:R-:W2:Y:S01]  /*0070*/  LDC.64 R2, c[0x0][0x390] ;  /* 0x0000e400ff027b82 */ /* 0x000ea20000000a00 */
[----:B0-----:R-:W-:Y:S01]  /*0080*/  IMAD R0, R0, UR4, R9 ;  /* 0x0000000400007c24 */ /* 0x001fe2000f8e0209 */
[----:B------:R-:W0:Y:S04]  /*0090*/  LDCU.64 UR4, c[0x0][0x358] ;  /* 0x00006b00ff0477ac */ /* 0x000e280008000a00 */
[----:B------:R-:W-:-:S02]  /*00a0*/  SHF.L.U32 R0, R0, 0x1, RZ ;  /* 0x0000000100007819 */ /* 0x000fc400000006ff */
[----:B------:R-:W3:Y:S08]  /*00b0*/  LDC.64 R4, c[0x0][0x388] ;  /* 0x0000e200ff047b82 */ /* 0x000ef00000000a00 */
[----:B------:R-:W4:Y:S01]  /*00c0*/  LDC.64 R6, c[0x0][0x380] ;  /* 0x0000e000ff067b82 */ /* 0x000f220000000a00 */
[----:B-1----:R-:W-:-:S05]  /*00d0*/  IMAD R11, R11, UR6, R8 ;  /* 0x000000060b0b7c24 */ /* 0x002fca000f8e0208 */
[----:B------:R-:W-:-:S05]  /*00e0*/  IADD3 R9, PT, PT, R11, R0, RZ ;  /* 0x000000000b097210 */ /* 0x000fca0007ffe0ff */
[----:B--2---:R-:W-:-:S04]  /*00f0*/  IMAD.WIDE.U32 R2, R9, 0x4, R2 ;  /* 0x0000000409027825 */ /* 0x004fc800078e0002 */
[----:B---3--:R-:W-:Y:S01]  /*0100*/  IMAD.WIDE.U32 R8, R11, 0x4, R4 ;  /* 0x000000040b087825 */ /* 0x008fe200078e0004 */
[----:B0-----:R-:W-:Y:S05]  /*0110*/  STG.E desc[UR4][R2.64], RZ ;  /* 0x000000ff02007986 */ /* 0x001fea000c101904 */
[----:B------:R-:W2:Y:S01]  /*0120*/  LDG.E R9, desc[UR4][R8.64] ;  /* 0x0000000408097981 */ /* 0x000ea2000c1e1900 */
[----:B----4-:R-:W-:-:S05]  /*0130*/  IMAD.WIDE.U32 R6, R0, 0x4, R6 ;  /* 0x0000000400067825 */ /* 0x010fca00078e0006 */
[----:B------:R-:W2:Y:S01]  /*0140*/  LDG.E R0, desc[UR4][R6.64] ;  /* 0x0000000406007981 */ /* 0x000ea2000c1e1900 */
[----:B------:R-:W-:-:S05]  /*0150*/  IADD3 R13, PT, PT, R11, 0x2, RZ ;  /* 0x000000020b0d7810 */ /* 0x000fca0007ffe0ff */
[----:B------:R-:W-:-:S04]  /*0160*/  IMAD.WIDE.U32 R4, R13, 0x4, R4 ;  /* 0x000000040d047825 */ /* 0x000fc800078e0004 */
[----:B--2---:R-:W-:-:S05]  /*0170*/  IMAD R11, R0, R9, RZ ;  /* 0x00000009000b7224 */ /* 0x004fca00078e02ff */
[----:B------:R-:W-:Y:S04]  /*0180*/  STG.E desc[UR4][R2.64], R11 ;  /* 0x0000000b02007986 */ /* 0x000fe8000c101904 */
[----:B------:R-:W2:Y:S04]  /*0190*/  LDG.E R0, desc[UR4][R6.64+0x4] ;  /* 0x0000040406007981 */ /* 0x000ea8000c1e1900 */
[----:B------:R-:W2:Y:S02]  /*01a0*/  LDG.E R4, desc[UR4][R4.64] ;  /* 0x0000000404047981 */ /* 0x000ea4000c1e1900 */
[----:B--2---:R-:W-:-:S05]  /*01b0*/  IMAD R13, R0, R4, R11 ;  /* 0x00000004000d7224 */ /* 0x004fca00078e020b */
[----:B------:R-:W-:Y:S01]  /*01c0*/  STG.E desc[UR4][R2.64], R13 ;  /* 0x0000000d02007986 */ /* 0x000fe2000c101904 */
[----:B------:R-:W-:Y:S05]  /*01d0*/  EXIT ;  /* 0x000000000000794d */ /* 0x000fea0003800000 */
.L_x_0:
[----:B------:R-:W-:-:S00]  /*01e0*/  BRA `(.L_x_0) ;  /* 0xfffffffc00fc7947 */ /* 0x000fc0000383ffff */
[----:B------:R-:W-:-:S00]  /*01f0*/  NOP ;  /* 0x0000000000007918 */ /* 0x000fc00000000000 */
        /* <DEDUP_REMOVED lines=8> */
.L_x_1:


//--------------------- .nv.shared.reserved.0     --------------------------
	.section	.nv.shared.reserved.0,"aw",@nobits
	.weak		__nv_reservedSMEM_offset_0_alias
	.size		__nv_reservedSMEM_offset_0_alias, 0, 64
	.other		__nv_reservedSMEM_offset_0_alias,@"STO_CUDA_RESERVED_SHARED STV_DEFAULT"
__nv_reservedSMEM_offset_0_alias:
	.zero		0
	.zero		64


//--------------------- .nv.constant0._Z10matrixMultPiS_S_ --------------------------
	.section	.nv.constant0._Z10matrixMultPiS_S_,"a",@progbits
	.sectionflags	@""
	.align	4
.nv.constant0._Z10matrixMultPiS_S_:
	.zero		920


//--------------------- SYMBOLS --------------------------

	.type		.nv.reservedSmem.offset0,@object
	.size		.nv.reservedSmem.offset0,0x4
